//
// Generated by NVIDIA NVVM Compiler
//
// Compiler Build ID: CL-36424714
// Cuda compilation tools, release 13.0, V13.0.88
// Based on NVVM 20.0.0
//

.version 9.0
.target sm_100
.address_size 64

	// .globl	_Z10blurkernelPhS_iii

.visible .entry _Z10blurkernelPhS_iii(
	.param .u64 .ptr .align 1 _Z10blurkernelPhS_iii_param_0,
	.param .u64 .ptr .align 1 _Z10blurkernelPhS_iii_param_1,
	.param .u32 _Z10blurkernelPhS_iii_param_2,
	.param .u32 _Z10blurkernelPhS_iii_param_3,
	.param .u32 _Z10blurkernelPhS_iii_param_4
)
{
	.reg .pred 	%p<45>;
	.reg .b16 	%rs<4>;
	.reg .b32 	%r<230>;
	.reg .b64 	%rd<24>;

	ld.param.u64 	%rd3, [_Z10blurkernelPhS_iii_param_0];
	ld.param.u64 	%rd4, [_Z10blurkernelPhS_iii_param_1];
	ld.param.u32 	%r111, [_Z10blurkernelPhS_iii_param_2];
	ld.param.u32 	%r114, [_Z10blurkernelPhS_iii_param_3];
	ld.param.u32 	%r113, [_Z10blurkernelPhS_iii_param_4];
	cvta.to.global.u64 	%rd1, %rd4;
	cvta.to.global.u64 	%rd2, %rd3;
	mov.u32 	%r115, %ctaid.x;
	mov.u32 	%r116, %ntid.x;
	mov.u32 	%r117, %tid.x;
	mad.lo.s32 	%r1, %r115, %r116, %r117;
	mov.u32 	%r118, %ctaid.y;
	mov.u32 	%r119, %ntid.y;
	mul.lo.s32 	%r2, %r118, %r119;
	mov.u32 	%r3, %tid.y;
	add.s32 	%r120, %r2, %r3;
	setp.ge.s32 	%p1, %r1, %r111;
	setp.ge.s32 	%p2, %r120, %r114;
	or.pred  	%p3, %p1, %p2;
	@%p3 bra 	$L__BB0_27;
	neg.s32 	%r5, %r113;
	setp.lt.s32 	%p4, %r113, 0;
	mov.b32 	%r208, 0;
	mov.u32 	%r207, %r208;
	mov.u32 	%r206, %r208;
	mov.u32 	%r205, %r208;
	@%p4 bra 	$L__BB0_24;
	shl.b32 	%r123, %r113, 1;
	and.b32  	%r6, %r113, 1;
	sub.s32 	%r7, 1, %r113;
	and.b32  	%r124, %r123, -4;
	neg.s32 	%r8, %r124;
	mul.lo.s32 	%r125, %r3, 3;
	mad.lo.s32 	%r126, %r2, 3, %r125;
	mul.lo.s32 	%r127, %r113, 3;
	sub.s32 	%r9, %r126, %r127;
	sub.s32 	%r10, %r120, %r113;
	mov.b32 	%r205, 0;
	mov.u32 	%r174, %r5;
	mov.u32 	%r206, %r205;
	mov.u32 	%r207, %r205;
	mov.u32 	%r208, %r205;
$L__BB0_3:
	setp.lt.u32 	%p5, %r113, 2;
	add.s32 	%r16, %r174, %r1;
	mul.lo.s32 	%r17, %r16, %r114;
	mov.u32 	%r217, %r5;
	@%p5 bra 	$L__BB0_15;
	mul.lo.s32 	%r128, %r114, %r16;
	mad.lo.s32 	%r181, %r128, 3, %r9;
	add.s32 	%r129, %r10, %r17;
	mul.lo.s32 	%r179, %r129, 3;
	mov.u32 	%r180, %r10;
	mov.u32 	%r182, %r8;
	mov.u32 	%r183, %r7;
$L__BB0_5:
	.pragma "nounroll";
	setp.ge.s32 	%p6, %r16, %r111;
	or.b32  	%r130, %r16, %r180;
	setp.lt.s32 	%p7, %r130, 0;
	setp.ge.s32 	%p8, %r180, %r114;
	or.pred  	%p9, %p6, %p8;
	or.pred  	%p10, %p9, %p7;
	@%p10 bra 	$L__BB0_7;
	add.s32 	%r208, %r208, 1;
	cvt.u64.u32 	%rd5, %r179;
	add.s64 	%rd6, %rd2, %rd5;
	ld.global.u8 	%r131, [%rd6];
	add.s32 	%r207, %r207, %r131;
	ld.global.u8 	%r132, [%rd6+1];
	add.s32 	%r206, %r206, %r132;
	ld.global.u8 	%r133, [%rd6+2];
	add.s32 	%r205, %r205, %r133;
$L__BB0_7:
	add.s32 	%r134, %r180, 1;
	or.b32  	%r135, %r16, %r134;
	setp.lt.s32 	%p12, %r135, 0;
	setp.ge.s32 	%p13, %r134, %r114;
	or.pred  	%p14, %p6, %p13;
	or.pred  	%p15, %p14, %p12;
	@%p15 bra 	$L__BB0_9;
	add.s32 	%r136, %r181, 3;
	add.s32 	%r208, %r208, 1;
	cvt.u64.u32 	%rd7, %r136;
	add.s64 	%rd8, %rd2, %rd7;
	ld.global.u8 	%r137, [%rd8];
	add.s32 	%r207, %r207, %r137;
	ld.global.u8 	%r138, [%rd8+1];
	add.s32 	%r206, %r206, %r138;
	ld.global.u8 	%r139, [%rd8+2];
	add.s32 	%r205, %r205, %r139;
$L__BB0_9:
	add.s32 	%r140, %r180, 2;
	or.b32  	%r141, %r16, %r140;
	setp.lt.s32 	%p17, %r141, 0;
	setp.ge.s32 	%p18, %r140, %r114;
	or.pred  	%p19, %p6, %p18;
	or.pred  	%p20, %p19, %p17;
	@%p20 bra 	$L__BB0_11;
	add.s32 	%r142, %r181, 6;
	add.s32 	%r208, %r208, 1;
	cvt.u64.u32 	%rd9, %r142;
	add.s64 	%rd10, %rd2, %rd9;
	ld.global.u8 	%r143, [%rd10];
	add.s32 	%r207, %r207, %r143;
	ld.global.u8 	%r144, [%rd10+1];
	add.s32 	%r206, %r206, %r144;
	ld.global.u8 	%r145, [%rd10+2];
	add.s32 	%r205, %r205, %r145;
$L__BB0_11:
	add.s32 	%r146, %r180, 3;
	or.b32  	%r147, %r16, %r146;
	setp.lt.s32 	%p22, %r147, 0;
	setp.ge.s32 	%p23, %r146, %r114;
	or.pred  	%p24, %p6, %p23;
	or.pred  	%p25, %p24, %p22;
	@%p25 bra 	$L__BB0_13;
	add.s32 	%r148, %r181, 9;
	add.s32 	%r208, %r208, 1;
	cvt.u64.u32 	%rd11, %r148;
	add.s64 	%rd12, %rd2, %rd11;
	ld.global.u8 	%r149, [%rd12];
	add.s32 	%r207, %r207, %r149;
	ld.global.u8 	%r150, [%rd12+1];
	add.s32 	%r206, %r206, %r150;
	ld.global.u8 	%r151, [%rd12+2];
	add.s32 	%r205, %r205, %r151;
$L__BB0_13:
	add.s32 	%r183, %r183, 4;
	add.s32 	%r182, %r182, 4;
	add.s32 	%r181, %r181, 12;
	add.s32 	%r180, %r180, 4;
	add.s32 	%r179, %r179, 12;
	setp.ne.s32 	%p26, %r182, 0;
	@%p26 bra 	$L__BB0_5;
	add.s32 	%r217, %r183, -1;
$L__BB0_15:
	setp.eq.s32 	%p27, %r6, 0;
	@%p27 bra 	$L__BB0_21;
	setp.ge.s32 	%p28, %r16, %r111;
	add.s32 	%r72, %r217, %r120;
	or.b32  	%r152, %r16, %r72;
	setp.lt.s32 	%p29, %r152, 0;
	setp.ge.s32 	%p30, %r72, %r114;
	or.pred  	%p31, %p28, %p30;
	or.pred  	%p32, %p31, %p29;
	@%p32 bra 	$L__BB0_18;
	add.s32 	%r153, %r72, %r17;
	mul.lo.s32 	%r154, %r153, 3;
	add.s32 	%r208, %r208, 1;
	cvt.u64.u32 	%rd13, %r154;
	add.s64 	%rd14, %rd2, %rd13;
	ld.global.u8 	%r155, [%rd14];
	add.s32 	%r207, %r207, %r155;
	ld.global.u8 	%r156, [%rd14+1];
	add.s32 	%r206, %r206, %r156;
	ld.global.u8 	%r157, [%rd14+2];
	add.s32 	%r205, %r205, %r157;
$L__BB0_18:
	setp.ge.s32 	%p33, %r16, %r111;
	add.s32 	%r81, %r72, 1;
	or.b32  	%r158, %r16, %r81;
	setp.lt.s32 	%p34, %r158, 0;
	setp.ge.s32 	%p35, %r81, %r114;
	or.pred  	%p36, %p33, %p35;
	or.pred  	%p37, %p36, %p34;
	@%p37 bra 	$L__BB0_20;
	add.s32 	%r159, %r81, %r17;
	mul.lo.s32 	%r160, %r159, 3;
	add.s32 	%r208, %r208, 1;
	cvt.u64.u32 	%rd15, %r160;
	add.s64 	%rd16, %rd2, %rd15;
	ld.global.u8 	%r161, [%rd16];
	add.s32 	%r207, %r207, %r161;
	ld.global.u8 	%r162, [%rd16+1];
	add.s32 	%r206, %r206, %r162;
	ld.global.u8 	%r163, [%rd16+2];
	add.s32 	%r205, %r205, %r163;
$L__BB0_20:
	add.s32 	%r217, %r217, 2;
$L__BB0_21:
	setp.ge.s32 	%p38, %r16, %r111;
	add.s32 	%r96, %r217, %r120;
	or.b32  	%r164, %r16, %r96;
	setp.lt.s32 	%p39, %r164, 0;
	setp.ge.s32 	%p40, %r96, %r114;
	or.pred  	%p41, %p38, %p40;
	or.pred  	%p42, %p41, %p39;
	@%p42 bra 	$L__BB0_23;
	add.s32 	%r165, %r96, %r17;
	mul.lo.s32 	%r166, %r165, 3;
	add.s32 	%r208, %r208, 1;
	cvt.u64.u32 	%rd17, %r166;
	add.s64 	%rd18, %rd2, %rd17;
	ld.global.u8 	%r167, [%rd18];
	add.s32 	%r207, %r207, %r167;
	ld.global.u8 	%r168, [%rd18+1];
	add.s32 	%r206, %r206, %r168;
	ld.global.u8 	%r169, [%rd18+2];
	add.s32 	%r205, %r205, %r169;
$L__BB0_23:
	add.s32 	%r105, %r174, 1;
	setp.ne.s32 	%p43, %r174, %r113;
	mov.u32 	%r174, %r105;
	@%p43 bra 	$L__BB0_3;
$L__BB0_24:
	mad.lo.s32 	%r170, %r114, %r1, %r120;
	mul.lo.s32 	%r110, %r170, 3;
	setp.lt.s32 	%p44, %r208, 1;
	@%p44 bra 	$L__BB0_26;
	div.s32 	%r171, %r207, %r208;
	cvt.s64.s32 	%rd22, %r110;
	add.s64 	%rd23, %rd1, %rd22;
	st.global.u8 	[%rd23], %r171;
	div.s32 	%r172, %r206, %r208;
	st.global.u8 	[%rd23+1], %r172;
	div.s32 	%r173, %r205, %r208;
	st.global.u8 	[%rd23+2], %r173;
	bra.uni 	$L__BB0_27;
$L__BB0_26:
	cvt.s64.s32 	%rd19, %r110;
	add.s64 	%rd20, %rd2, %rd19;
	ld.global.u8 	%rs1, [%rd20];
	add.s64 	%rd21, %rd1, %rd19;
	st.global.u8 	[%rd21], %rs1;
	ld.global.u8 	%rs2, [%rd20+1];
	st.global.u8 	[%rd21+1], %rs2;
	ld.global.u8 	%rs3, [%rd20+2];
	st.global.u8 	[%rd21+2], %rs3;
$L__BB0_27:
	ret;

}


// ===== COMPILED SASS (sm_100) =====

	.target	sm_100

	.elftype	@"ET_EXEC"


//--------------------- .note.nv.tkinfo           --------------------------
	.section	.note.nv.tkinfo,"",@"SHT_NOTE"
	.sectionflags	@"SHF_NOTE_NV_TKINFO"
	.tkinfo
        /*0018*/ 	.word	0x00000002
        /*0030*/ 	.string	""
        /*0030*/ 	.string	"ptxas"
        /*0030*/ 	.string	"Cuda compilation tools, release 13.0, V13.0.88"
        /*0030*/ 	.string	"Build cuda_13.0.r13.0/compiler.36424714_0"
        /*0030*/ 	.string	"-arch sm_100 -m 64 "



//--------------------- .note.nv.cuinfo           --------------------------
	.section	.note.nv.cuinfo,"",@"SHT_NOTE"
	.sectionflags	@"SHF_NOTE_NV_CUINFO"
        /*0018*/ 	.short	0x0002
        /*001a*/ 	.short	0x0064
        /*001c*/ 	.short	0x0082
	.zero		2


//--------------------- .nv.info                  --------------------------
	.section	.nv.info,"",@"SHT_CUDA_INFO"
	.align	4


	//----- nvinfo : EIATTR_REGCOUNT
	.align		4
        /*0000*/ 	.byte	0x04, 0x2f
        /*0002*/ 	.short	(.L_1 - .L_0)
	.align		4
.L_0:
        /*0004*/ 	.word	index@(_Z10blurkernelPhS_iii)
        /*0008*/ 	.word	0x00000020


	//----- nvinfo : EIATTR_FRAME_SIZE
	.align		4
.L_1:
        /*000c*/ 	.byte	0x04, 0x11
        /*000e*/ 	.short	(.L_3 - .L_2)
	.align		4
.L_2:
        /*0010*/ 	.word	index@(_Z10blurkernelPhS_iii)
        /*0014*/ 	.word	0x00000000


	//----- nvinfo : EIATTR_MIN_STACK_SIZE
	.align		4
.L_3:
        /*0018*/ 	.byte	0x04, 0x12
        /*001a*/ 	.short	(.L_5 - .L_4)
	.align		4
.L_4:
        /*001c*/ 	.word	index@(_Z10blurkernelPhS_iii)
        /*0020*/ 	.word	0x00000000
.L_5:


//--------------------- .nv.compat                --------------------------
	.section	.nv.compat,"",@"SHT_CUDA_COMPAT_INFO"
	.align	4
        /*0000*/ 	.byte	0x02, 0x09, 0x00, 0x00, 0x02, 0x02, 0x01, 0x00, 0x02, 0x05, 0x05, 0x00, 0x03, 0x07, 0x01, 0x01
        /*0010*/ 	.byte	0x02, 0x03, 0x00, 0x00, 0x02, 0x06, 0x01, 0x00, 0x04, 0x0b, 0x08, 0x00, 0x09, 0x00, 0x00, 0x00
        /*0020*/ 	.byte	0x00, 0x00, 0x00, 0x00


//--------------------- .nv.info._Z10blurkernelPhS_iii --------------------------
	.section	.nv.info._Z10blurkernelPhS_iii,"",@"SHT_CUDA_INFO"
	.sectionflags	@""
	.align	4


	//----- nvinfo : EIATTR_CUDA_API_VERSION
	.align		4
        /*0000*/ 	.byte	0x04, 0x37
        /*0002*/ 	.short	(.L_7 - .L_6)
.L_6:
        /*0004*/ 	.word	0x00000082


	//----- nvinfo : EIATTR_KPARAM_INFO
	.align		4
.L_7:
        /*0008*/ 	.byte	0x04, 0x17
        /*000a*/ 	.short	(.L_9 - .L_8)
.L_8:
        /*000c*/ 	.word	0x00000000
        /*0010*/ 	.short	0x0004
        /*0012*/ 	.short	0x0018
        /*0014*/ 	.byte	0x00, 0xf0, 0x11, 0x00


	//----- nvinfo : EIATTR_KPARAM_INFO
	.align		4
.L_9:
        /*0018*/ 	.byte	0x04, 0x17
        /*001a*/ 	.short	(.L_11 - .L_10)
.L_10:
        /*001c*/ 	.word	0x00000000
        /*0020*/ 	.short	0x0003
        /*0022*/ 	.short	0x0014
        /*0024*/ 	.byte	0x00, 0xf0, 0x11, 0x00


	//----- nvinfo : EIATTR_KPARAM_INFO
	.align		4
.L_11:
        /*0028*/ 	.byte	0x04, 0x17
        /*002a*/ 	.short	(.L_13 - .L_12)
.L_12:
        /*002c*/ 	.word	0x00000000
        /*0030*/ 	.short	0x0002
        /*0032*/ 	.short	0x0010
        /*0034*/ 	.byte	0x00, 0xf0, 0x11, 0x00


	//----- nvinfo : EIATTR_KPARAM_INFO
	.align		4
.L_13:
        /*0038*/ 	.byte	0x04, 0x17
        /*003a*/ 	.short	(.L_15 - .L_14)
.L_14:
        /*003c*/ 	.word	0x00000000
        /*0040*/ 	.short	0x0001
        /*0042*/ 	.short	0x0008
        /*0044*/ 	.byte	0x00, 0xf5, 0x21, 0x00


	//----- nvinfo : EIATTR_KPARAM_INFO
	.align		4
.L_15:
        /*0048*/ 	.byte	0x04, 0x17
        /*004a*/ 	.short	(.L_17 - .L_16)
.L_16:
        /*004c*/ 	.word	0x00000000
        /*0050*/ 	.short	0x0000
        /*0052*/ 	.short	0x0000
        /*0054*/ 	.byte	0x00, 0xf5, 0x21, 0x00


	//----- nvinfo : EIATTR_SPARSE_MMA_MASK
	.align		4
.L_17:
        /*0058*/ 	.byte	0x03, 0x50
        /*005a*/ 	.short	0x0000


	//----- nvinfo : EIATTR_MAXREG_COUNT
	.align		4
        /*005c*/ 	.byte	0x03, 0x1b
        /*005e*/ 	.short	0x00ff


	//----- nvinfo : EIATTR_MERCURY_ISA_VERSION
	.align		4
        /*0060*/ 	.byte	0x03, 0x5f
        /*0062*/ 	.short	0x0101


	//----- nvinfo : EIATTR_VRC_CTA_INIT_COUNT
	.align		4
        /*0064*/ 	.byte	0x02, 0x4a
	.zero		1
	.zero		1


	//----- nvinfo : EIATTR_EXIT_INSTR_OFFSETS
	.align		4
        /*0068*/ 	.byte	0x04, 0x1c
        /*006a*/ 	.short	(.L_19 - .L_18)


	//   ....[0]....
.L_18:
        /*006c*/ 	.word	0x000000d0


	//   ....[1]....
        /*0070*/ 	.word	0x00000f00


	//   ....[2]....
        /*0074*/ 	.word	0x00000fd0


	//----- nvinfo : EIATTR_CRS_STACK_SIZE
	.align		4
.L_19:
        /*0078*/ 	.byte	0x04, 0x1e
        /*007a*/ 	.short	(.L_21 - .L_20)
.L_20:
        /*007c*/ 	.word	0x00000000


	//----- nvinfo : EIATTR_CBANK_PARAM_SIZE
	.align		4
.L_21:
        /*0080*/ 	.byte	0x03, 0x19
        /*0082*/ 	.short	0x001c


	//----- nvinfo : EIATTR_PARAM_CBANK
	.align		4
        /*0084*/ 	.byte	0x04, 0x0a
        /*0086*/ 	.short	(.L_23 - .L_22)
	.align		4
.L_22:
        /*0088*/ 	.word	index@(.nv.constant0._Z10blurkernelPhS_iii)
        /*008c*/ 	.short	0x0380
        /*008e*/ 	.short	0x001c


	//----- nvinfo : EIATTR_SW_WAR
	.align		4
.L_23:
        /*0090*/ 	.byte	0x04, 0x36
        /*0092*/ 	.short	(.L_25 - .L_24)
.L_24:
        /*0094*/ 	.word	0x00000008
.L_25:


//--------------------- .nv.callgraph             --------------------------
	.section	.nv.callgraph,"",@"SHT_CUDA_CALLGRAPH"
	.align	4
	.sectionentsize	8
	.align		4
        /*0000*/ 	.word	0x00000000
	.align		4
        /*0004*/ 	.word	0xffffffff
	.align		4
        /*0008*/ 	.word	0x00000000
	.align		4
        /*000c*/ 	.word	0xfffffffe
	.align		4
        /*0010*/ 	.word	0x00000000
	.align		4
        /*0014*/ 	.word	0xfffffffd
	.align		4
        /*0018*/ 	.word	0x00000000
	.align		4
        /*001c*/ 	.word	0xfffffffc


//--------------------- .text._Z10blurkernelPhS_iii --------------------------
	.section	.text._Z10blurkernelPhS_iii,"ax",@progbits
	.align	128
        .global         _Z10blurkernelPhS_iii
        .type           _Z10blurkernelPhS_iii,@function
        .size           _Z10blurkernelPhS_iii,(.L_x_9 - _Z10blurkernelPhS_iii)
        .other          _Z10blurkernelPhS_iii,@"STO_CUDA_ENTRY STV_DEFAULT"
_Z10blurkernelPhS_iii:
.text._Z10blurkernelPhS_iii:
[----:B------:R-:W-:Y:S01]  /*0000*/  LDC R1, c[0x0][0x37c] ;  /* 0x0000df00ff017b82 */ /* 0x000fe20000000800 */
[----:B------:R-:W0:Y:S07]  /*0010*/  S2R R0, SR_TID.Y ;  /* 0x0000000000007919 */ /* 0x000e2e0000002200 */
[----:B------:R-:W1:Y:S01]  /*0020*/  LDC R12, c[0x0][0x360] ;  /* 0x0000d800ff0c7b82 */ /* 0x000e620000000800 */
[----:B------:R-:W2:Y:S01]  /*0030*/  LDCU.64 UR6, c[0x0][0x390] ;  /* 0x00007200ff0677ac */ /* 0x000ea20008000a00 */
[----:B------:R-:W1:Y:S06]  /*0040*/  S2R R3, SR_TID.X ;  /* 0x0000000000037919 */ /* 0x000e6c0000002100 */
[----:B------:R-:W0:Y:S08]  /*0050*/  S2UR UR5, SR_CTAID.Y ;  /* 0x00000000000579c3 */ /* 0x000e300000002600 */
[----:B------:R-:W0:Y:S01]  /*0060*/  LDC R11, c[0x0][0x364] ;  /* 0x0000d900ff0b7b82 */ /* 0x000e220000000800 */
[----:B--2---:R-:W-:-:S07]  /*0070*/  UMOV UR15, UR7 ;  /* 0x00000007000f7c82 */ /* 0x004fce0008000000 */
[----:B------:R-:W1:Y:S01]  /*0080*/  S2UR UR4, SR_CTAID.X ;  /* 0x00000000000479c3 */ /* 0x000e620000002500 */
[----:B0-----:R-:W-:-:S05]  /*0090*/  IMAD R11, R11, UR5, R0 ;  /* 0x000000050b0b7c24 */ /* 0x001fca000f8e0200 */
[----:B------:R-:W-:Y:S01]  /*00a0*/  ISETP.GE.AND P0, PT, R11, UR15, PT ;  /* 0x0000000f0b007c0c */ /* 0x000fe2000bf06270 */
[----:B-1----:R-:W-:-:S05]  /*00b0*/  IMAD R12, R12, UR4, R3 ;  /* 0x000000040c0c7c24 */ /* 0x002fca000f8e0203 */
[----:B------:R-:W-:-:S13]  /*00c0*/  ISETP.GE.OR P0, PT, R12, UR6, P0 ;  /* 0x000000060c007c0c */ /* 0x000fda0008706670 */
[----:B------:R-:W-:Y:S05]  /*00d0*/  @P0 EXIT ;  /* 0x000000000000094d */ /* 0x000fea0003800000 */
[----:B------:R-:W0:Y:S01]  /*00e0*/  LDCU UR6, c[0x0][0x398] ;  /* 0x00007300ff0677ac */ /* 0x000e220008000800 */
[----:B------:R-:W-:Y:S02]  /*00f0*/  IMAD.MOV.U32 R13, RZ, RZ, RZ ;  /* 0x000000ffff0d7224 */ /* 0x000fe400078e00ff */
[----:B------:R-:W-:Y:S01]  /*0100*/  IMAD.MOV.U32 R10, RZ, RZ, RZ ;  /* 0x000000ffff0a7224 */ /* 0x000fe200078e00ff */
[----:B------:R-:W1:Y:S01]  /*0110*/  LDCU.64 UR10, c[0x0][0x358] ;  /* 0x00006b00ff0a77ac */ /* 0x000e620008000a00 */
[----:B------:R-:W-:Y:S02]  /*0120*/  IMAD.MOV.U32 R0, RZ, RZ, RZ ;  /* 0x000000ffff007224 */ /* 0x000fe400078e00ff */
[----:B------:R-:W-:Y:S01]  /*0130*/  IMAD.MOV.U32 R14, RZ, RZ, RZ ;  /* 0x000000ffff0e7224 */ /* 0x000fe200078e00ff */
[----:B0-----:R-:W-:-:S09]  /*0140*/  UISETP.GE.AND UP0, UPT, UR6, URZ, UPT ;  /* 0x000000ff0600728c */ /* 0x001fd2000bf06270 */
[----:B-1----:R-:W-:Y:S05]  /*0150*/  BRA.U !UP0, `(.L_x_0) ;  /* 0x0000000908707547 */ /* 0x002fea000b800000 */
[----:B------:R-:W-:Y:S01]  /*0160*/  USHF.L.U32 UR4, UR6, 0x1, URZ ;  /* 0x0000000106047899 */ /* 0x000fe200080006ff */
[----:B------:R-:W-:Y:S01]  /*0170*/  HFMA2 R13, -RZ, RZ, 0, 0 ;  /* 0x00000000ff0d7431 */ /* 0x000fe200000001ff */
[----:B------:R-:W-:Y:S02]  /*0180*/  UIADD3 UR8, UPT, UPT, -UR6, URZ, URZ ;  /* 0x000000ff06087290 */ /* 0x000fe4000fffe1ff */
[----:B------:R-:W-:Y:S01]  /*0190*/  IADD3 R15, PT, PT, R11, -UR6, RZ ;  /* 0x800000060b0f7c10 */ /* 0x000fe2000fffe0ff */
[----:B------:R-:W-:Y:S01]  /*01a0*/  ULOP3.LUT UR5, UR4, 0xfffffffc, URZ, 0xc0, !UPT ;  /* 0xfffffffc04057892 */ /* 0x000fe2000f8ec0ff */
[----:B------:R-:W-:Y:S01]  /*01b0*/  IMAD.MOV.U32 R14, RZ, RZ, RZ ;  /* 0x000000ffff0e7224 */ /* 0x000fe200078e00ff */
[----:B------:R-:W-:Y:S01]  /*01c0*/  UIADD3 UR4, UPT, UPT, -UR6, 0x1, URZ ;  /* 0x0000000106047890 */ /* 0x000fe2000fffe1ff */
[----:B------:R-:W-:Y:S01]  /*01d0*/  IMAD.MOV.U32 R0, RZ, RZ, RZ ;  /* 0x000000ffff007224 */ /* 0x000fe200078e00ff */
[----:B------:R-:W-:Y:S01]  /*01e0*/  UIADD3 UR9, UPT, UPT, -UR5, URZ, URZ ;  /* 0x000000ff05097290 */ /* 0x000fe2000fffe1ff */
[----:B------:R-:W-:-:S02]  /*01f0*/  IMAD.MOV.U32 R10, RZ, RZ, RZ ;  /* 0x000000ffff0a7224 */ /* 0x000fc400078e00ff */
[----:B------:R-:W-:-:S09]  /*0200*/  UMOV UR5, UR8 ;  /* 0x0000000800057c82 */ /* 0x000fd20008000000 */
.L_x_6:
[----:B------:R-:W0:Y:S01]  /*0210*/  LDCU UR7, c[0x0][0x398] ;  /* 0x00007300ff0777ac */ /* 0x000e220008000800 */
[----:B------:R-:W-:Y:S01]  /*0220*/  VIADD R16, R12, UR5 ;  /* 0x000000050c107c36 */ /* 0x000fe20008000000 */
[----:B------:R-:W-:Y:S01]  /*0230*/  UMOV UR6, UR5 ;  /* 0x0000000500067c82 */ /* 0x000fe20008000000 */
[----:B------:R-:W-:Y:S02]  /*0240*/  UIADD3 UR5, UPT, UPT, UR5, 0x1, URZ ;  /* 0x0000000105057890 */ /* 0x000fe4000fffe0ff */
[----:B0-----:R-:W-:Y:S02]  /*0250*/  UISETP.GE.U32.AND UP1, UPT, UR7, 0x2, UPT ;  /* 0x000000020700788c */ /* 0x001fe4000bf26070 */
[----:B------:R-:W-:-:S03]  /*0260*/  UISETP.NE.AND UP0, UPT, UR6, UR7, UPT ;  /* 0x000000070600728c */ /* 0x000fc6000bf05270 */
[----:B------:R-:W-:-:S04]  /*0270*/  UMOV UR6, UR8 ;  /* 0x0000000800067c82 */ /* 0x000fc80008000000 */
[----:B------:R-:W-:Y:S05]  /*0280*/  BRA.U !UP1, `(.L_x_1) ;  /* 0x0000000509307547 */ /* 0x000fea000b800000 */
[----:B------:R-:W0:Y:S01]  /*0290*/  LDCU.64 UR6, c[0x0][0x390] ;  /* 0x00007200ff0677ac */ /* 0x000e220008000a00 */
[--C-:B------:R-:W-:Y:S01]  /*02a0*/  IMAD.MOV.U32 R21, RZ, RZ, R15.reuse ;  /* 0x000000ffff157224 */ /* 0x100fe200078e000f */
[----:B------:R-:W1:Y:S01]  /*02b0*/  LDCU UR12, c[0x0][0x394] ;  /* 0x00007280ff0c77ac */ /* 0x000e620008000800 */
[C-C-:B0-----:R-:W-:Y:S01]  /*02c0*/  IMAD R17, R16.reuse, UR7, R15.reuse ;  /* 0x0000000710117c24 */ /* 0x141fe2000f8e020f */
[C---:B------:R-:W-:Y:S01]  /*02d0*/  ISETP.GE.AND P4, PT, R16.reuse, UR6, PT ;  /* 0x0000000610007c0c */ /* 0x040fe2000bf86270 */
[----:B------:R-:W-:Y:S01]  /*02e0*/  IMAD R19, R16, UR7, R15 ;  /* 0x0000000710137c24 */ /* 0x000fe2000f8e020f */
[----:B------:R-:W-:Y:S01]  /*02f0*/  UMOV UR6, UR9 ;  /* 0x0000000900067c82 */ /* 0x000fe20008000000 */
[----:B------:R-:W-:Y:S01]  /*0300*/  IMAD R17, R17, 0x3, RZ ;  /* 0x0000000311117824 */ /* 0x000fe200078e02ff */
[----:B------:R-:W-:Y:S01]  /*0310*/  UMOV UR7, UR4 ;  /* 0x0000000400077c82 */ /* 0x000fe20008000000 */
[----:B-1----:R-:W-:-:S08]  /*0320*/  IMAD R19, R19, 0x3, RZ ;  /* 0x0000000313137824 */ /* 0x002fd000078e02ff */
.L_x_2:
[C---:B------:R-:W-:Y:S01]  /*0330*/  VIADD R3, R21.reuse, 0x1 ;  /* 0x0000000115037836 */ /* 0x040fe20000000000 */
[----:B------:R-:W-:Y:S02]  /*0340*/  ISETP.GE.OR P0, PT, R21, UR12, P4 ;  /* 0x0000000c15007c0c */ /* 0x000fe4000a706670 */
[C---:B------:R-:W-:Y:S02]  /*0350*/  LOP3.LUT R2, R16.reuse, R21, RZ, 0xfc, !PT ;  /* 0x0000001510027212 */ /* 0x040fe400078efcff */
[----:B------:R-:W-:Y:S02]  /*0360*/  ISETP.GE.OR P1, PT, R3, UR12, P4 ;  /* 0x0000000c03007c0c */ /* 0x000fe4000a726670 */
[----:B------:R-:W-:Y:S02]  /*0370*/  LOP3.LUT R3, R16, R3, RZ, 0xfc, !PT ;  /* 0x0000000310037212 */ /* 0x000fe400078efcff */
[----:B------:R-:W-:Y:S02]  /*0380*/  IADD3 R5, PT, PT, R21, 0x2, RZ ;  /* 0x0000000215057810 */ /* 0x000fe40007ffe0ff */
[----:B------:R-:W-:-:S02]  /*0390*/  ISETP.LT.OR P0, PT, R2, RZ, P0 ;  /* 0x000000ff0200720c */ /* 0x000fc40000701670 */
[----:B------:R-:W-:Y:S01]  /*03a0*/  ISETP.LT.OR P1, PT, R3, RZ, P1 ;  /* 0x000000ff0300720c */ /* 0x000fe20000f21670 */
[----:B------:R-:W-:Y:S01]  /*03b0*/  VIADD R3, R21, 0x3 ;  /* 0x0000000315037836 */ /* 0x000fe20000000000 */
[----:B------:R-:W-:Y:S02]  /*03c0*/  ISETP.GE.OR P2, PT, R5, UR12, P4 ;  /* 0x0000000c05007c0c */ /* 0x000fe4000a746670 */
[C---:B------:R-:W-:Y:S02]  /*03d0*/  LOP3.LUT R5, R16.reuse, R5, RZ, 0xfc, !PT ;  /* 0x0000000510057212 */ /* 0x040fe400078efcff */
[----:B------:R-:W-:Y:S02]  /*03e0*/  ISETP.GE.OR P3, PT, R3, UR12, P4 ;  /* 0x0000000c03007c0c */ /* 0x000fe4000a766670 */
[----:B------:R-:W-:Y:S02]  /*03f0*/  ISETP.LT.OR P2, PT, R5, RZ, P2 ;  /* 0x000000ff0500720c */ /* 0x000fe40001741670 */
[----:B------:R-:W-:Y:S01]  /*0400*/  LOP3.LUT R3, R16, R3, RZ, 0xfc, !PT ;  /* 0x0000000310037212 */ /* 0x000fe200078efcff */
[----:B------:R-:W0:Y:S02]  /*0410*/  @!P0 LDC.64 R8, c[0x0][0x380] ;  /* 0x0000e000ff088b82 */ /* 0x000e240000000a00 */
[----:B------:R-:W-:Y:S01]  /*0420*/  @!P1 VIADD R23, R17, 0x3 ;  /* 0x0000000311179836 */ /* 0x000fe20000000000 */
[----:B------:R-:W-:-:S05]  /*0430*/  ISETP.LT.OR P3, PT, R3, RZ, P3 ;  /* 0x000000ff0300720c */ /* 0x000fca0001f61670 */
[----:B------:R-:W1:Y:S02]  /*0440*/  @!P1 LDC.64 R6, c[0x0][0x380] ;  /* 0x0000e000ff069b82 */ /* 0x000e640000000a00 */
[----:B------:R-:W-:-:S06]  /*0450*/  @!P2 VIADD R25, R17, 0x6 ;  /* 0x000000061119a836 */ /* 0x000fcc0000000000 */
[----:B------:R-:W2:Y:S01]  /*0460*/  @!P2 LDC.64 R2, c[0x0][0x380] ;  /* 0x0000e000ff02ab82 */ /* 0x000ea20000000a00 */
[----:B------:R-:W-:-:S07]  /*0470*/  @!P3 VIADD R29, R17, 0x9 ;  /* 0x00000009111db836 */ /* 0x000fce0000000000 */
[----:B------:R-:W3:Y:S01]  /*0480*/  @!P3 LDC.64 R4, c[0x0][0x380] ;  /* 0x0000e000ff04bb82 */ /* 0x000ee20000000a00 */
[----:B0-----:R-:W-:-:S04]  /*0490*/  @!P0 IADD3 R8, P6, PT, R19, R8, RZ ;  /* 0x0000000813088210 */ /* 0x001fc80007fde0ff */
[----:B------:R-:W-:Y:S02]  /*04a0*/  @!P0 IADD3.X R9, PT, PT, RZ, R9, RZ, P6, !PT ;  /* 0x00000009ff098210 */ /* 0x000fe400037fe4ff */
[----:B-1----:R-:W-:-:S03]  /*04b0*/  @!P1 IADD3 R6, P5, PT, R23, R6, RZ ;  /* 0x0000000617069210 */ /* 0x002fc60007fbe0ff */
[----:B------:R-:W4:Y:S02]  /*04c0*/  @!P0 LDG.E.U8 R23, desc[UR10][R8.64] ;  /* 0x0000000a08178981 */ /* 0x000f24000c1e1100 */
[----:B------:R-:W-:Y:S02]  /*04d0*/  @!P1 IMAD.X R7, RZ, RZ, R7, P5 ;  /* 0x000000ffff079224 */ /* 0x000fe400028e0607 */
[----:B------:R-:W5:Y:S01]  /*04e0*/  @!P0 LDG.E.U8 R27, desc[UR10][R8.64+0x2] ;  /* 0x0000020a081b8981 */ /* 0x000f62000c1e1100 */
[----:B--2---:R-:W-:-:S03]  /*04f0*/  @!P2 IADD3 R2, P6, PT, R25, R2, RZ ;  /* 0x000000021902a210 */ /* 0x004fc60007fde0ff */
[----:B------:R-:W2:Y:S02]  /*0500*/  @!P0 LDG.E.U8 R25, desc[UR10][R8.64+0x1] ;  /* 0x0000010a08198981 */ /* 0x000ea4000c1e1100 */
[----:B------:R-:W-:Y:S02]  /*0510*/  @!P2 IMAD.X R3, RZ, RZ, R3, P6 ;  /* 0x000000ffff03a224 */ /* 0x000fe400030e0603 */
[----:B------:R-:W2:Y:S01]  /*0520*/  @!P1 LDG.E.U8 R18, desc[UR10][R6.64] ;  /* 0x0000000a06129981 */ /* 0x000ea2000c1e1100 */
[----:B---3--:R-:W-:-:S03]  /*0530*/  @!P3 IADD3 R4, P5, PT, R29, R4, RZ ;  /* 0x000000041d04b210 */ /* 0x008fc60007fbe0ff */
[----:B------:R-:W3:Y:S04]  /*0540*/  @!P1 LDG.E.U8 R29, desc[UR10][R6.64+0x1] ;  /* 0x0000010a061d9981 */ /* 0x000ee8000c1e1100 */
[----:B------:R-:W3:Y:S01]  /*0550*/  @!P1 LDG.E.U8 R20, desc[UR10][R6.64+0x2] ;  /* 0x0000020a06149981 */ /* 0x000ee2000c1e1100 */
[----:B------:R-:W-:-:S03]  /*0560*/  @!P3 IADD3.X R5, PT, PT, RZ, R5, RZ, P5, !PT ;  /* 0x00000005ff05b210 */ /* 0x000fc60002ffe4ff */
[----:B------:R-:W3:Y:S04]  /*0570*/  @!P2 LDG.E.U8 R22, desc[UR10][R2.64] ;  /* 0x0000000a0216a981 */ /* 0x000ee8000c1e1100 */
[----:B------:R-:W3:Y:S04]  /*0580*/  @!P2 LDG.E.U8 R24, desc[UR10][R2.64+0x1] ;  /* 0x0000010a0218a981 */ /* 0x000ee8000c1e1100 */
[----:B------:R-:W3:Y:S04]  /*0590*/  @!P2 LDG.E.U8 R26, desc[UR10][R2.64+0x2] ;  /* 0x0000020a021aa981 */ /* 0x000ee8000c1e1100 */
[----:B------:R-:W3:Y:S04]  /*05a0*/  @!P3 LDG.E.U8 R28, desc[UR10][R4.64] ;  /* 0x0000000a041cb981 */ /* 0x000ee8000c1e1100 */
[----:B------:R-:W3:Y:S04]  /*05b0*/  @!P3 LDG.E.U8 R9, desc[UR10][R4.64+0x1] ;  /* 0x0000010a0409b981 */ /* 0x000ee8000c1e1100 */
[----:B------:R-:W3:Y:S01]  /*05c0*/  @!P3 LDG.E.U8 R8, desc[UR10][R4.64+0x2] ;  /* 0x0000020a0408b981 */ /* 0x000ee2000c1e1100 */
[----:B------:R-:W-:Y:S01]  /*05d0*/  UIADD3 UR6, UPT, UPT, UR6, 0x4, URZ ;  /* 0x0000000406067890 */ /* 0x000fe2000fffe0ff */
[----:B------:R-:W-:-:S03]  /*05e0*/  @!P0 VIADD R13, R13, 0x1 ;  /* 0x000000010d0d8836 */ /* 0x000fc60000000000 */
[----:B------:R-:W-:Y:S01]  /*05f0*/  UISETP.NE.AND UP1, UPT, UR6, URZ, UPT ;  /* 0x000000ff0600728c */ /* 0x000fe2000bf25270 */
[----:B------:R-:W-:-:S04]  /*0600*/  @!P1 VIADD R13, R13, 0x1 ;  /* 0x000000010d0d9836 */ /* 0x000fc80000000000 */
[----:B------:R-:W-:Y:S01]  /*0610*/  @!P2 VIADD R13, R13, 0x1 ;  /* 0x000000010d0da836 */ /* 0x000fe20000000000 */
[----:B------:R-:W-:Y:S01]  /*0620*/  IADD3 R21, PT, PT, R21, 0x4, RZ ;  /* 0x0000000415157810 */ /* 0x000fe20007ffe0ff */
[----:B------:R-:W-:Y:S02]  /*0630*/  VIADD R17, R17, 0xc ;  /* 0x0000000c11117836 */ /* 0x000fe40000000000 */
[----:B------:R-:W-:Y:S02]  /*0640*/  VIADD R19, R19, 0xc ;  /* 0x0000000c13137836 */ /* 0x000fe40000000000 */
[----:B------:R-:W-:Y:S01]  /*0650*/  @!P3 VIADD R13, R13, 0x1 ;  /* 0x000000010d0db836 */ /* 0x000fe20000000000 */
[----:B------:R-:W-:Y:S01]  /*0660*/  UIADD3 UR7, UPT, UPT, UR7, 0x4, URZ ;  /* 0x0000000407077890 */ /* 0x000fe2000fffe0ff */
[----:B----4-:R-:W-:Y:S02]  /*0670*/  @!P0 IMAD.IADD R10, R10, 0x1, R23 ;  /* 0x000000010a0a8824 */ /* 0x010fe400078e0217 */
[----:B-----5:R-:W-:-:S02]  /*0680*/  @!P0 IMAD.IADD R14, R14, 0x1, R27 ;  /* 0x000000010e0e8824 */ /* 0x020fc400078e021b */
[----:B--2---:R-:W-:Y:S01]  /*0690*/  @!P0 IMAD.IADD R0, R0, 0x1, R25 ;  /* 0x0000000100008824 */ /* 0x004fe200078e0219 */
[----:B------:R-:W-:-:S03]  /*06a0*/  @!P1 IADD3 R10, PT, PT, R10, R18, RZ ;  /* 0x000000120a0a9210 */ /* 0x000fc60007ffe0ff */
[----:B---3--:R-:W-:Y:S02]  /*06b0*/  @!P1 IMAD.IADD R0, R0, 0x1, R29 ;  /* 0x0000000100009824 */ /* 0x008fe400078e021d */
[----:B------:R-:W-:Y:S02]  /*06c0*/  @!P1 IMAD.IADD R14, R14, 0x1, R20 ;  /* 0x000000010e0e9824 */ /* 0x000fe400078e0214 */
[----:B------:R-:W-:Y:S01]  /*06d0*/  @!P2 IMAD.IADD R10, R10, 0x1, R22 ;  /* 0x000000010a0aa824 */ /* 0x000fe200078e0216 */
[----:B------:R-:W-:Y:S01]  /*06e0*/  @!P2 IADD3 R0, PT, PT, R0, R24, RZ ;  /* 0x000000180000a210 */ /* 0x000fe20007ffe0ff */
[----:B------:R-:W-:Y:S02]  /*06f0*/  @!P2 IMAD.IADD R14, R14, 0x1, R26 ;  /* 0x000000010e0ea824 */ /* 0x000fe400078e021a */
[----:B------:R-:W-:Y:S01]  /*0700*/  @!P3 IMAD.IADD R10, R10, 0x1, R28 ;  /* 0x000000010a0ab824 */ /* 0x000fe200078e021c */
[----:B------:R-:W-:Y:S01]  /*0710*/  @!P3 IADD3 R0, PT, PT, R0, R9, RZ ;  /* 0x000000090000b210 */ /* 0x000fe20007ffe0ff */
[----:B------:R-:W-:Y:S01]  /*0720*/  @!P3 IMAD.IADD R14, R14, 0x1, R8 ;  /* 0x000000010e0eb824 */ /* 0x000fe200078e0208 */
[----:B------:R-:W-:Y:S06]  /*0730*/  BRA.U UP1, `(.L_x_2) ;  /* 0xfffffff901fc7547 */ /* 0x000fec000b83ffff */
[----:B------:R-:W-:-:S12]  /*0740*/  UIADD3 UR6, UPT, UPT, UR7, -0x1, URZ ;  /* 0xffffffff07067890 */ /* 0x000fd8000fffe0ff */
.L_x_1:
[----:B------:R-:W0:Y:S01]  /*0750*/  LDCU UR7, c[0x0][0x398] ;  /* 0x00007300ff0777ac */ /* 0x000e220008000800 */
[----:B------:R-:W1:Y:S01]  /*0760*/  LDCU.64 UR14, c[0x0][0x390] ;  /* 0x00007200ff0e77ac */ /* 0x000e620008000a00 */
[----:B0-----:R-:W-:-:S09]  /*0770*/  ULOP3.LUT UP1, URZ, UR7, 0x1, URZ, 0xc0, !UPT ;  /* 0x0000000107ff7892 */ /* 0x001fd2000f82c0ff */
[----:B-1----:R-:W-:Y:S05]  /*0780*/  BRA.U !UP1, `(.L_x_3) ;  /* 0x0000000109907547 */ /* 0x002fea000b800000 */
[----:B------:R-:W0:Y:S01]  /*0790*/  LDCU.64 UR12, c[0x0][0x390] ;  /* 0x00007200ff0c77ac */ /* 0x000e220008000a00 */
[----:B------:R-:W-:-:S04]  /*07a0*/  IADD3 R7, PT, PT, R11, UR6, RZ ;  /* 0x000000060b077c10 */ /* 0x000fc8000fffe0ff */
[----:B------:R-:W-:Y:S01]  /*07b0*/  LOP3.LUT R2, R16, R7, RZ, 0xfc, !PT ;  /* 0x0000000710027212 */ /* 0x000fe200078efcff */
[----:B------:R-:W-:-:S05]  /*07c0*/  VIADD R9, R7, 0x1 ;  /* 0x0000000107097836 */ /* 0x000fca0000000000 */
[C---:B------:R-:W-:Y:S02]  /*07d0*/  LOP3.LUT R3, R16.reuse, R9, RZ, 0xfc, !PT ;  /* 0x0000000910037212 */ /* 0x040fe400078efcff */
[----:B0-----:R-:W-:Y:S02]  /*07e0*/  ISETP.GE.AND P0, PT, R7, UR13, PT ;  /* 0x0000000d07007c0c */ /* 0x001fe4000bf06270 */
[----:B------:R-:W-:Y:S02]  /*07f0*/  ISETP.GE.AND P1, PT, R9, UR13, PT ;  /* 0x0000000d09007c0c */ /* 0x000fe4000bf26270 */
[C---:B------:R-:W-:Y:S02]  /*0800*/  ISETP.GE.OR P0, PT, R16.reuse, UR12, P0 ;  /* 0x0000000c10007c0c */ /* 0x040fe40008706670 */
[----:B------:R-:W-:Y:S02]  /*0810*/  ISETP.GE.OR P1, PT, R16, UR12, P1 ;  /* 0x0000000c10007c0c */ /* 0x000fe40008f26670 */
[----:B------:R-:W-:-:S02]  /*0820*/  ISETP.LT.OR P0, PT, R2, RZ, P0 ;  /* 0x000000ff0200720c */ /* 0x000fc40000701670 */
[----:B------:R-:W-:-:S11]  /*0830*/  ISETP.LT.OR P1, PT, R3, RZ, P1 ;  /* 0x000000ff0300720c */ /* 0x000fd60000f21670 */
[----:B------:R-:W0:Y:S01]  /*0840*/  @!P0 LDC.64 R2, c[0x0][0x380] ;  /* 0x0000e000ff028b82 */ /* 0x000e220000000a00 */
[C---:B------:R-:W-:Y:S02]  /*0850*/  @!P0 IMAD R6, R16.reuse, UR13, R7 ;  /* 0x0000000d10068c24 */ /* 0x040fe4000f8e0207 */
[----:B------:R-:W-:Y:S02]  /*0860*/  @!P1 IMAD R7, R16, UR13, R9 ;  /* 0x0000000d10079c24 */ /* 0x000fe4000f8e0209 */
[----:B------:R-:W-:Y:S02]  /*0870*/  @!P0 IMAD R9, R6, 0x3, RZ ;  /* 0x0000000306098824 */ /* 0x000fe400078e02ff */
[----:B------:R-:W-:Y:S01]  /*0880*/  @!P1 IMAD R7, R7, 0x3, RZ ;  /* 0x0000000307079824 */ /* 0x000fe200078e02ff */
[----:B------:R-:W1:Y:S02]  /*0890*/  @!P1 LDC.64 R4, c[0x0][0x380] ;  /* 0x0000e000ff049b82 */ /* 0x000e640000000a00 */
[----:B0-----:R-:W-:-:S02]  /*08a0*/  @!P0 IADD3 R6, P2, PT, R9, R2, RZ ;  /* 0x0000000209068210 */ /* 0x001fc40007f5e0ff */
[----:B-1----:R-:W-:-:S03]  /*08b0*/  @!P1 IADD3 R2, P3, PT, R7, R4, RZ ;  /* 0x0000000407029210 */ /* 0x002fc60007f7e0ff */
[----:B------:R-:W-:Y:S02]  /*08c0*/  @!P0 IMAD.X R7, RZ, RZ, R3, P2 ;  /* 0x000000ffff078224 */ /* 0x000fe400010e0603 */
[----:B------:R-:W-:-:S03]  /*08d0*/  @!P1 IMAD.X R3, RZ, RZ, R5, P3 ;  /* 0x000000ffff039224 */ /* 0x000fc600018e0605 */
[----:B------:R-:W2:Y:S04]  /*08e0*/  @!P0 LDG.E.U8 R9, desc[UR10][R6.64+0x1] ;  /* 0x0000010a06098981 */ /* 0x000ea8000c1e1100 */
[----:B------:R-:W3:Y:S04]  /*08f0*/  @!P0 LDG.E.U8 R5, desc[UR10][R6.64] ;  /* 0x0000000a06058981 */ /* 0x000ee8000c1e1100 */
[----:B------:R-:W4:Y:S04]  /*0900*/  @!P0 LDG.E.U8 R17, desc[UR10][R6.64+0x2] ;  /* 0x0000020a06118981 */ /* 0x000f28000c1e1100 */
[----:B------:R-:W5:Y:S04]  /*0910*/  @!P1 LDG.E.U8 R19, desc[UR10][R2.64] ;  /* 0x0000000a02139981 */ /* 0x000f68000c1e1100 */
[----:B------:R-:W5:Y:S04]  /*0920*/  @!P1 LDG.E.U8 R21, desc[UR10][R2.64+0x1] ;  /* 0x0000010a02159981 */ /* 0x000f68000c1e1100 */
[----:B------:R-:W5:Y:S01]  /*0930*/  @!P1 LDG.E.U8 R23, desc[UR10][R2.64+0x2] ;  /* 0x0000020a02179981 */ /* 0x000f62000c1e1100 */
[----:B------:R-:W-:Y:S01]  /*0940*/  @!P0 VIADD R13, R13, 0x1 ;  /* 0x000000010d0d8836 */ /* 0x000fe20000000000 */
[----:B------:R-:W-:-:S03]  /*0950*/  UIADD3 UR6, UPT, UPT, UR6, 0x2, URZ ;  /* 0x0000000206067890 */ /* 0x000fc6000fffe0ff */
[----:B------:R-:W-:Y:S02]  /*0960*/  @!P1 VIADD R13, R13, 0x1 ;  /* 0x000000010d0d9836 */ /* 0x000fe40000000000 */
[----:B--2---:R-:W-:Y:S01]  /*0970*/  @!P0 IMAD.IADD R0, R0, 0x1, R9 ;  /* 0x0000000100008824 */ /* 0x004fe200078e0209 */
[----:B---3--:R-:W-:Y:S01]  /*0980*/  @!P0 IADD3 R10, PT, PT, R10, R5, RZ ;  /* 0x000000050a0a8210 */ /* 0x008fe20007ffe0ff */
[----:B----4-:R-:W-:-:S03]  /*0990*/  @!P0 IMAD.IADD R14, R14, 0x1, R17 ;  /* 0x000000010e0e8824 */ /* 0x010fc600078e0211 */
[----:B-----5:R-:W-:Y:S01]  /*09a0*/  @!P1 IADD3 R10, PT, PT, R10, R19, RZ ;  /* 0x000000130a0a9210 */ /* 0x020fe20007ffe0ff */
[----:B------:R-:W-:Y:S02]  /*09b0*/  @!P1 IMAD.IADD R0, R0, 0x1, R21 ;  /* 0x0000000100009824 */ /* 0x000fe400078e0215 */
[----:B------:R-:W-:-:S07]  /*09c0*/  @!P1 IMAD.IADD R14, R14, 0x1, R23 ;  /* 0x000000010e0e9824 */ /* 0x000fce00078e0217 */
.L_x_3:
[----:B------:R-:W-:Y:S01]  /*09d0*/  IADD3 R3, PT, PT, R11, UR6, RZ ;  /* 0x000000060b037c10 */ /* 0x000fe2000fffe0ff */
[----:B------:R-:W-:Y:S03]  /*09e0*/  BSSY.RECONVERGENT B0, `(.L_x_4) ;  /* 0x0000012000007945 */ /* 0x000fe60003800200 */
[----:B------:R-:W-:Y:S02]  /*09f0*/  ISETP.GE.AND P0, PT, R3, UR15, PT ;  /* 0x0000000f03007c0c */ /* 0x000fe4000bf06270 */
[C---:B------:R-:W-:Y:S02]  /*0a00*/  LOP3.LUT R2, R16.reuse, R3, RZ, 0xfc, !PT ;  /* 0x0000000310027212 */ /* 0x040fe400078efcff */
[----:B------:R-:W-:-:S04]  /*0a10*/  ISETP.GE.OR P0, PT, R16, UR14, P0 ;  /* 0x0000000e10007c0c */ /* 0x000fc80008706670 */
[----:B------:R-:W-:-:S13]  /*0a20*/  ISETP.LT.OR P0, PT, R2, RZ, P0 ;  /* 0x000000ff0200720c */ /* 0x000fda0000701670 */
[----:B------:R-:W-:Y:S05]  /*0a30*/  @P0 BRA `(.L_x_5) ;  /* 0x0000000000300947 */ /* 0x000fea0003800000 */
[----:B------:R-:W0:Y:S01]  /*0a40*/  LDC.64 R4, c[0x0][0x380] ;  /* 0x0000e000ff047b82 */ /* 0x000e220000000a00 */
[----:B------:R-:W-:-:S04]  /*0a50*/  IMAD R16, R16, UR15, R3 ;  /* 0x0000000f10107c24 */ /* 0x000fc8000f8e0203 */
[----:B------:R-:W-:-:S05]  /*0a60*/  IMAD R3, R16, 0x3, RZ ;  /* 0x0000000310037824 */ /* 0x000fca00078e02ff */
[----:B0-----:R-:W-:-:S05]  /*0a70*/  IADD3 R2, P0, PT, R3, R4, RZ ;  /* 0x0000000403027210 */ /* 0x001fca0007f1e0ff */
[----:B------:R-:W-:-:S05]  /*0a80*/  IMAD.X R3, RZ, RZ, R5, P0 ;  /* 0x000000ffff037224 */ /* 0x000fca00000e0605 */
[----:B------:R-:W2:Y:S04]  /*0a90*/  LDG.E.U8 R5, desc[UR10][R2.64] ;  /* 0x0000000a02057981 */ /* 0x000ea8000c1e1100 */
[----:B------:R-:W3:Y:S04]  /*0aa0*/  LDG.E.U8 R7, desc[UR10][R2.64+0x1] ;  /* 0x0000010a02077981 */ /* 0x000ee8000c1e1100 */
[----:B------:R-:W4:Y:S01]  /*0ab0*/  LDG.E.U8 R9, desc[UR10][R2.64+0x2] ;  /* 0x0000020a02097981 */ /* 0x000f22000c1e1100 */
[----:B------:R-:W-:Y:S02]  /*0ac0*/  VIADD R13, R13, 0x1 ;  /* 0x000000010d0d7836 */ /* 0x000fe40000000000 */
[----:B--2---:R-:W-:-:S02]  /*0ad0*/  IMAD.IADD R10, R10, 0x1, R5 ;  /* 0x000000010a0a7824 */ /* 0x004fc400078e0205 */
[----:B---3--:R-:W-:Y:S01]  /*0ae0*/  IMAD.IADD R0, R0, 0x1, R7 ;  /* 0x0000000100007824 */ /* 0x008fe200078e0207 */
[----:B----4-:R-:W-:-:S07]  /*0af0*/  IADD3 R14, PT, PT, R14, R9, RZ ;  /* 0x000000090e0e7210 */ /* 0x010fce0007ffe0ff */
.L_x_5:
[----:B------:R-:W-:Y:S05]  /*0b00*/  BSYNC.RECONVERGENT B0 ;  /* 0x0000000000007941 */ /* 0x000fea0003800200 */
.L_x_4:
[----:B------:R-:W-:Y:S05]  /*0b10*/  BRA.U UP0, `(.L_x_6) ;  /* 0xfffffff500bc7547 */ /* 0x000fea000b83ffff */
.L_x_0:
[----:B------:R-:W-:Y:S01]  /*0b20*/  ISETP.GE.AND P0, PT, R13, 0x1, PT ;  /* 0x000000010d00780c */ /* 0x000fe20003f06270 */
[----:B------:R-:W-:-:S04]  /*0b30*/  IMAD R2, R12, UR15, R11 ;  /* 0x0000000f0c027c24 */ /* 0x000fc8000f8e020b */
[----:B------:R-:W-:-:S08]  /*0b40*/  IMAD R2, R2, 0x3, RZ ;  /* 0x0000000302027824 */ /* 0x000fd000078e02ff */
[----:B------:R-:W-:Y:S05]  /*0b50*/  @!P0 BRA `(.L_x_7) ;  /* 0x0000000000ec8947 */ /* 0x000fea0003800000 */
[-C--:B------:R-:W-:Y:S01]  /*0b60*/  IABS R3, R13.reuse ;  /* 0x0000000d00037213 */ /* 0x080fe20000000000 */
[----:B------:R-:W0:Y:S01]  /*0b70*/  LDCU.64 UR4, c[0x0][0x388] ;  /* 0x00007100ff0477ac */ /* 0x000e220008000a00 */
[----:B------:R-:W-:Y:S02]  /*0b80*/  IABS R16, R14 ;  /* 0x0000000e00107213 */ /* 0x000fe40000000000 */
[----:B------:R-:W1:Y:S01]  /*0b90*/  I2F.RP R6, R3 ;  /* 0x0000000300067306 */ /* 0x000e620000209400 */
[----:B------:R-:W-:-:S07]  /*0ba0*/  LOP3.LUT R14, R14, R13, RZ, 0x3c, !PT ;  /* 0x0000000d0e0e7212 */ /* 0x000fce00078e3cff */
[----:B-1----:R-:W1:Y:S02]  /*0bb0*/  MUFU.RCP R6, R6 ;  /* 0x0000000600067308 */ /* 0x002e640000001000 */
[----:B-1----:R-:W-:Y:S01]  /*0bc0*/  VIADD R4, R6, 0xffffffe ;  /* 0x0ffffffe06047836 */ /* 0x002fe20000000000 */
[----:B------:R-:W-:Y:S02]  /*0bd0*/  IABS R6, R10 ;  /* 0x0000000a00067213 */ /* 0x000fe40000000000 */
[----:B------:R-:W-:-:S03]  /*0be0*/  LOP3.LUT R10, R10, R13, RZ, 0x3c, !PT ;  /* 0x0000000d0a0a7212 */ /* 0x000fc600078e3cff */
[----:B------:R1:W2:Y:S01]  /*0bf0*/  F2I.FTZ.U32.TRUNC.NTZ R5, R4 ;  /* 0x0000000400057305 */ /* 0x0002a2000021f000 */
[----:B------:R-:W-:Y:S01]  /*0c00*/  ISETP.GE.AND P4, PT, R10, RZ, PT ;  /* 0x000000ff0a00720c */ /* 0x000fe20003f86270 */
[----:B-1----:R-:W-:Y:S02]  /*0c10*/  HFMA2 R4, -RZ, RZ, 0, 0 ;  /* 0x00000000ff047431 */ /* 0x002fe400000001ff */
[----:B--2---:R-:W-:-:S04]  /*0c20*/  IMAD.MOV R8, RZ, RZ, -R5 ;  /* 0x000000ffff087224 */ /* 0x004fc800078e0a05 */
[----:B------:R-:W-:Y:S01]  /*0c30*/  IMAD R7, R8, R3, RZ ;  /* 0x0000000308077224 */ /* 0x000fe200078e02ff */
[----:B------:R-:W-:-:S03]  /*0c40*/  IABS R8, R13 ;  /* 0x0000000d00087213 */ /* 0x000fc60000000000 */
[----:B------:R-:W-:Y:S01]  /*0c50*/  IMAD.HI.U32 R5, R5, R7, R4 ;  /* 0x0000000705057227 */ /* 0x000fe200078e0004 */
[----:B------:R-:W-:Y:S02]  /*0c60*/  IABS R7, R0 ;  /* 0x0000000000077213 */ /* 0x000fe40000000000 */
[----:B------:R-:W-:Y:S01]  /*0c70*/  LOP3.LUT R0, R0, R13, RZ, 0x3c, !PT ;  /* 0x0000000d00007212 */ /* 0x000fe200078e3cff */
[----:B------:R-:W-:Y:S02]  /*0c80*/  IMAD.MOV R12, RZ, RZ, -R8 ;  /* 0x000000ffff0c7224 */ /* 0x000fe400078e0a08 */
[----:B------:R-:W-:Y:S02]  /*0c90*/  IMAD.MOV.U32 R8, RZ, RZ, R7 ;  /* 0x000000ffff087224 */ /* 0x000fe400078e0007 */
[----:B------:R-:W-:-:S04]  /*0ca0*/  IMAD.HI.U32 R4, R5, R6, RZ ;  /* 0x0000000605047227 */ /* 0x000fc800078e00ff */
[----:B------:R-:W-:-:S04]  /*0cb0*/  IMAD.HI.U32 R7, R5, R8, RZ ;  /* 0x0000000805077227 */ /* 0x000fc800078e00ff */
[----:B------:R-:W-:-:S04]  /*0cc0*/  IMAD.HI.U32 R5, R5, R16, RZ ;  /* 0x0000001005057227 */ /* 0x000fc800078e00ff */
[-C--:B------:R-:W-:Y:S02]  /*0cd0*/  IMAD R6, R4, R12.reuse, R6 ;  /* 0x0000000c04067224 */ /* 0x080fe400078e0206 */
[-C--:B------:R-:W-:Y:S02]  /*0ce0*/  IMAD R8, R7, R12.reuse, R8 ;  /* 0x0000000c07087224 */ /* 0x080fe400078e0208 */
[----:B------:R-:W-:Y:S01]  /*0cf0*/  IMAD R12, R5, R12, R16 ;  /* 0x0000000c050c7224 */ /* 0x000fe200078e0210 */
[C---:B------:R-:W-:Y:S02]  /*0d00*/  ISETP.GT.U32.AND P5, PT, R3.reuse, R6, PT ;  /* 0x000000060300720c */ /* 0x040fe40003fa4070 */
[C---:B------:R-:W-:Y:S02]  /*0d10*/  ISETP.GT.U32.AND P6, PT, R3.reuse, R8, PT ;  /* 0x000000080300720c */ /* 0x040fe40003fc4070 */
[----:B------:R-:W-:-:S09]  /*0d20*/  ISETP.GT.U32.AND P0, PT, R3, R12, PT ;  /* 0x0000000c0300720c */ /* 0x000fd20003f04070 */
[--C-:B------:R-:W-:Y:S02]  /*0d30*/  @!P5 IMAD.IADD R6, R6, 0x1, -R3.reuse ;  /* 0x000000010606d824 */ /* 0x100fe400078e0a03 */
[-C--:B------:R-:W-:Y:S01]  /*0d40*/  @!P6 IADD3 R8, PT, PT, R8, -R3.reuse, RZ ;  /* 0x800000030808e210 */ /* 0x080fe20007ffe0ff */
[----:B------:R-:W-:Y:S01]  /*0d50*/  @!P5 VIADD R4, R4, 0x1 ;  /* 0x000000010404d836 */ /* 0x000fe20000000000 */
[----:B------:R-:W-:Y:S01]  /*0d60*/  ISETP.GE.AND P5, PT, R0, RZ, PT ;  /* 0x000000ff0000720c */ /* 0x000fe20003fa6270 */
[----:B------:R-:W-:Y:S01]  /*0d70*/  @!P0 IMAD.IADD R12, R12, 0x1, -R3 ;  /* 0x000000010c0c8824 */ /* 0x000fe200078e0a03 */
[-C--:B------:R-:W-:Y:S01]  /*0d80*/  ISETP.GE.U32.AND P1, PT, R6, R3.reuse, PT ;  /* 0x000000030600720c */ /* 0x080fe20003f26070 */
[----:B------:R-:W-:Y:S01]  /*0d90*/  @!P6 VIADD R7, R7, 0x1 ;  /* 0x000000010707e836 */ /* 0x000fe20000000000 */
[-C--:B------:R-:W-:Y:S02]  /*0da0*/  ISETP.GE.U32.AND P2, PT, R8, R3.reuse, PT ;  /* 0x000000030800720c */ /* 0x080fe40003f46070 */
[----:B------:R-:W-:-:S02]  /*0db0*/  ISETP.GE.U32.AND P3, PT, R12, R3, PT ;  /* 0x000000030c00720c */ /* 0x000fc40003f66070 */
[----:B------:R-:W-:Y:S02]  /*0dc0*/  ISETP.GE.AND P6, PT, R14, RZ, PT ;  /* 0x000000ff0e00720c */ /* 0x000fe40003fc6270 */
[----:B------:R-:W-:Y:S02]  /*0dd0*/  @!P0 IADD3 R5, PT, PT, R5, 0x1, RZ ;  /* 0x0000000105058810 */ /* 0x000fe40007ffe0ff */
[----:B------:R-:W-:Y:S02]  /*0de0*/  ISETP.NE.AND P0, PT, R13, RZ, PT ;  /* 0x000000ff0d00720c */ /* 0x000fe40003f05270 */
[----:B------:R-:W-:Y:S01]  /*0df0*/  LOP3.LUT R13, RZ, R13, RZ, 0x33, !PT ;  /* 0x0000000dff0d7212 */ /* 0x000fe200078e33ff */
[----:B------:R-:W-:Y:S02]  /*0e00*/  @P1 VIADD R4, R4, 0x1 ;  /* 0x0000000104041836 */ /* 0x000fe40000000000 */
[----:B------:R-:W-:Y:S02]  /*0e10*/  @P2 VIADD R7, R7, 0x1 ;  /* 0x0000000107072836 */ /* 0x000fe40000000000 */
[----:B------:R-:W-:Y:S01]  /*0e20*/  @P3 VIADD R5, R5, 0x1 ;  /* 0x0000000105053836 */ /* 0x000fe20000000000 */
[----:B------:R-:W-:-:S02]  /*0e30*/  MOV R0, R4 ;  /* 0x0000000400007202 */ /* 0x000fc40000000f00 */
[----:B------:R-:W-:Y:S01]  /*0e40*/  @!P5 IADD3 R7, PT, PT, -R7, RZ, RZ ;  /* 0x000000ff0707d210 */ /* 0x000fe20007ffe1ff */
[----:B------:R-:W-:Y:S01]  /*0e50*/  IMAD.MOV.U32 R6, RZ, RZ, R5 ;  /* 0x000000ffff067224 */ /* 0x000fe200078e0005 */
[C---:B0-----:R-:W-:Y:S01]  /*0e60*/  IADD3 R4, P1, PT, R2.reuse, UR4, RZ ;  /* 0x0000000402047c10 */ /* 0x041fe2000ff3e0ff */
[----:B------:R-:W-:Y:S01]  /*0e70*/  @!P4 IMAD.MOV R0, RZ, RZ, -R0 ;  /* 0x000000ffff00c224 */ /* 0x000fe200078e0a00 */
[C---:B------:R-:W-:Y:S01]  /*0e80*/  SEL R7, R13.reuse, R7, !P0 ;  /* 0x000000070d077207 */ /* 0x040fe20004000000 */
[----:B------:R-:W-:Y:S01]  /*0e90*/  @!P6 IMAD.MOV R6, RZ, RZ, -R6 ;  /* 0x000000ffff06e224 */ /* 0x000fe200078e0a06 */
[----:B------:R-:W-:Y:S02]  /*0ea0*/  LEA.HI.X.SX32 R5, R2, UR5, 0x1, P1 ;  /* 0x0000000502057c11 */ /* 0x000fe400088f0eff */
[C---:B------:R-:W-:Y:S02]  /*0eb0*/  SEL R3, R13.reuse, R0, !P0 ;  /* 0x000000000d037207 */ /* 0x040fe40004000000 */
[----:B------:R-:W-:Y:S01]  /*0ec0*/  SEL R13, R13, R6, !P0 ;  /* 0x000000060d0d7207 */ /* 0x000fe20004000000 */
[----:B------:R-:W-:Y:S04]  /*0ed0*/  STG.E.U8 desc[UR10][R4.64+0x1], R7 ;  /* 0x0000010704007986 */ /* 0x000fe8000c10110a */
[----:B------:R-:W-:Y:S04]  /*0ee0*/  STG.E.U8 desc[UR10][R4.64], R3 ;  /* 0x0000000304007986 */ /* 0x000fe8000c10110a */
[----:B------:R-:W-:Y:S01]  /*0ef0*/  STG.E.U8 desc[UR10][R4.64+0x2], R13 ;  /* 0x0000020d04007986 */ /* 0x000fe2000c10110a */
[----:B------:R-:W-:Y:S05]  /*0f00*/  EXIT ;  /* 0x000000000000794d */ /* 0x000fea0003800000 */
.L_x_7:
[----:B------:R-:W0:Y:S01]  /*0f10*/  LDCU.128 UR4, c[0x0][0x380] ;  /* 0x00007000ff0477ac */ /* 0x000e220008000c00 */
[----:B------:R-:W-:Y:S02]  /*0f20*/  SHF.R.S32.HI R0, RZ, 0x1f, R2 ;  /* 0x0000001fff007819 */ /* 0x000fe40000011402 */
[----:B0-----:R-:W-:-:S04]  /*0f30*/  IADD3 R4, P0, PT, R2, UR4, RZ ;  /* 0x0000000402047c10 */ /* 0x001fc8000ff1e0ff */
[----:B------:R-:W-:-:S05]  /*0f40*/  IADD3.X R5, PT, PT, R0, UR5, RZ, P0, !PT ;  /* 0x0000000500057c10 */ /* 0x000fca00087fe4ff */
[----:B------:R-:W2:Y:S01]  /*0f50*/  LDG.E.U8 R7, desc[UR10][R4.64] ;  /* 0x0000000a04077981 */ /* 0x000ea2000c1e1100 */
[----:B------:R-:W-:-:S04]  /*0f60*/  IADD3 R2, P0, PT, R2, UR6, RZ ;  /* 0x0000000602027c10 */ /* 0x000fc8000ff1e0ff */
[----:B------:R-:W-:-:S05]  /*0f70*/  IADD3.X R3, PT, PT, R0, UR7, RZ, P0, !PT ;  /* 0x0000000700037c10 */ /* 0x000fca00087fe4ff */
[----:B--2---:R-:W-:Y:S04]  /*0f80*/  STG.E.U8 desc[UR10][R2.64], R7 ;  /* 0x0000000702007986 */ /* 0x004fe8000c10110a */
[----:B------:R-:W2:Y:S04]  /*0f90*/  LDG.E.U8 R9, desc[UR10][R4.64+0x1] ;  /* 0x0000010a04097981 */ /* 0x000ea8000c1e1100 */
[----:B--2---:R-:W-:Y:S04]  /*0fa0*/  STG.E.U8 desc[UR10][R2.64+0x1], R9 ;  /* 0x0000010902007986 */ /* 0x004fe8000c10110a */
[----:B------:R-:W2:Y:S04]  /*0fb0*/  LDG.E.U8 R11, desc[UR10][R4.64+0x2] ;  /* 0x0000020a040b7981 */ /* 0x000ea8000c1e1100 */
[----:B--2---:R-:W-:Y:S01]  /*0fc0*/  STG.E.U8 desc[UR10][R2.64+0x2], R11 ;  /* 0x0000020b02007986 */ /* 0x004fe2000c10110a */
[----:B------:R-:W-:Y:S05]  /*0fd0*/  EXIT ;  /* 0x000000000000794d */ /* 0x000fea0003800000 */
.L_x_8:
[----:B------:R-:W-:-:S00]  /*0fe0*/  BRA `(.L_x_8) ;  /* 0xfffffffc00fc7947 */ /* 0x000fc0000383ffff */
[----:B------:R-:W-:-:S00]  /*0ff0*/  NOP ;  /* 0x0000000000007918 */ /* 0x000fc00000000000 */
        /* <DEDUP_REMOVED lines=8> */
.L_x_9:


//--------------------- .nv.shared.reserved.0     --------------------------
	.section	.nv.shared.reserved.0,"aw",@nobits
	.weak		__nv_reservedSMEM_offset_0_alias
	.size		__nv_reservedSMEM_offset_0_alias, 0, 64
	.other		__nv_reservedSMEM_offset_0_alias,@"STO_CUDA_RESERVED_SHARED STV_DEFAULT"
__nv_reservedSMEM_offset_0_alias:
	.zero		0
	.zero		64


//--------------------- .nv.constant0._Z10blurkernelPhS_iii --------------------------
	.section	.nv.constant0._Z10blurkernelPhS_iii,"a",@progbits
	.sectionflags	@""
	.align	4
.nv.constant0._Z10blurkernelPhS_iii:
	.zero		924


//--------------------- SYMBOLS --------------------------

	.type		.nv.reservedSmem.offset0,@object
	.size		.nv.reservedSmem.offset0,0x4
